//
// Generated by NVIDIA NVVM Compiler
//
// Compiler Build ID: CL-36424714
// Cuda compilation tools, release 13.0, V13.0.88
// Based on NVVM 20.0.0
//

.version 9.0
.target sm_100
.address_size 64

	// .globl	_Z17convolutionKernelPKfS0_Pfii

.visible .entry _Z17convolutionKernelPKfS0_Pfii(
	.param .u64 .ptr .align 1 _Z17convolutionKernelPKfS0_Pfii_param_0,
	.param .u64 .ptr .align 1 _Z17convolutionKernelPKfS0_Pfii_param_1,
	.param .u64 .ptr .align 1 _Z17convolutionKernelPKfS0_Pfii_param_2,
	.param .u32 _Z17convolutionKernelPKfS0_Pfii_param_3,
	.param .u32 _Z17convolutionKernelPKfS0_Pfii_param_4
)
{
	.reg .pred 	%p<55>;
	.reg .b32 	%r<60>;
	.reg .b32 	%f<96>;
	.reg .b64 	%rd<47>;

	ld.param.u64 	%rd7, [_Z17convolutionKernelPKfS0_Pfii_param_0];
	ld.param.u64 	%rd8, [_Z17convolutionKernelPKfS0_Pfii_param_1];
	ld.param.u64 	%rd6, [_Z17convolutionKernelPKfS0_Pfii_param_2];
	ld.param.u32 	%r40, [_Z17convolutionKernelPKfS0_Pfii_param_3];
	ld.param.u32 	%r41, [_Z17convolutionKernelPKfS0_Pfii_param_4];
	cvta.to.global.u64 	%rd1, %rd8;
	cvta.to.global.u64 	%rd2, %rd7;
	mov.u32 	%r42, %ctaid.x;
	mov.u32 	%r43, %ntid.x;
	mov.u32 	%r44, %tid.x;
	mad.lo.s32 	%r1, %r42, %r43, %r44;
	setp.ge.s32 	%p1, %r1, %r40;
	@%p1 bra 	$L__BB0_44;
	shr.u32 	%r45, %r41, 31;
	add.s32 	%r46, %r41, %r45;
	shr.s32 	%r2, %r46, 1;
	setp.lt.s32 	%p2, %r41, -1;
	mov.f32 	%f95, 0f00000000;
	@%p2 bra 	$L__BB0_43;
	neg.s32 	%r58, %r2;
	abs.s32 	%r47, %r2;
	add.s32 	%r4, %r2, %r47;
	add.s32 	%r5, %r4, 1;
	and.b32  	%r6, %r5, 7;
	setp.lt.u32 	%p3, %r4, 7;
	mov.f32 	%f95, 0f00000000;
	@%p3 bra 	$L__BB0_22;
	sub.s32 	%r56, 3, %r2;
	and.b32  	%r48, %r5, -8;
	neg.s32 	%r55, %r48;
	shl.b32 	%r54, %r2, 1;
	sub.s32 	%r53, %r1, %r2;
	mov.f32 	%f95, 0f00000000;
$L__BB0_4:
	.pragma "nounroll";
	setp.lt.s32 	%p4, %r53, 0;
	setp.ge.s32 	%p5, %r53, %r40;
	mul.wide.s32 	%rd9, %r54, 4;
	add.s64 	%rd3, %rd1, %rd9;
	or.pred  	%p6, %p4, %p5;
	@%p6 bra 	$L__BB0_6;
	mul.wide.u32 	%rd10, %r53, 4;
	add.s64 	%rd11, %rd2, %rd10;
	ld.global.f32 	%f42, [%rd11];
	ld.global.f32 	%f43, [%rd3];
	fma.rn.f32 	%f95, %f42, %f43, %f95;
$L__BB0_6:
	add.s32 	%r15, %r53, 1;
	setp.lt.s32 	%p7, %r15, 0;
	setp.ge.s32 	%p8, %r15, %r40;
	or.pred  	%p9, %p7, %p8;
	@%p9 bra 	$L__BB0_8;
	mul.wide.u32 	%rd12, %r15, 4;
	add.s64 	%rd13, %rd2, %rd12;
	ld.global.f32 	%f44, [%rd13];
	ld.global.f32 	%f45, [%rd3+-4];
	fma.rn.f32 	%f95, %f44, %f45, %f95;
$L__BB0_8:
	add.s32 	%r16, %r53, 2;
	setp.lt.s32 	%p10, %r16, 0;
	setp.ge.s32 	%p11, %r16, %r40;
	or.pred  	%p12, %p10, %p11;
	@%p12 bra 	$L__BB0_10;
	mul.wide.u32 	%rd14, %r16, 4;
	add.s64 	%rd15, %rd2, %rd14;
	ld.global.f32 	%f46, [%rd15];
	ld.global.f32 	%f47, [%rd3+-8];
	fma.rn.f32 	%f95, %f46, %f47, %f95;
$L__BB0_10:
	add.s32 	%r17, %r53, 3;
	setp.lt.s32 	%p13, %r17, 0;
	setp.ge.s32 	%p14, %r17, %r40;
	or.pred  	%p15, %p13, %p14;
	@%p15 bra 	$L__BB0_12;
	mul.wide.u32 	%rd16, %r17, 4;
	add.s64 	%rd17, %rd2, %rd16;
	ld.global.f32 	%f48, [%rd17];
	ld.global.f32 	%f49, [%rd3+-12];
	fma.rn.f32 	%f95, %f48, %f49, %f95;
$L__BB0_12:
	add.s32 	%r18, %r53, 4;
	setp.lt.s32 	%p16, %r18, 0;
	setp.ge.s32 	%p17, %r18, %r40;
	or.pred  	%p18, %p16, %p17;
	@%p18 bra 	$L__BB0_14;
	mul.wide.u32 	%rd18, %r18, 4;
	add.s64 	%rd19, %rd2, %rd18;
	ld.global.f32 	%f50, [%rd19];
	ld.global.f32 	%f51, [%rd3+-16];
	fma.rn.f32 	%f95, %f50, %f51, %f95;
$L__BB0_14:
	add.s32 	%r19, %r53, 5;
	setp.lt.s32 	%p19, %r19, 0;
	setp.ge.s32 	%p20, %r19, %r40;
	or.pred  	%p21, %p19, %p20;
	@%p21 bra 	$L__BB0_16;
	mul.wide.u32 	%rd20, %r19, 4;
	add.s64 	%rd21, %rd2, %rd20;
	ld.global.f32 	%f52, [%rd21];
	ld.global.f32 	%f53, [%rd3+-20];
	fma.rn.f32 	%f95, %f52, %f53, %f95;
$L__BB0_16:
	add.s32 	%r20, %r53, 6;
	setp.lt.s32 	%p22, %r20, 0;
	setp.ge.s32 	%p23, %r20, %r40;
	or.pred  	%p24, %p22, %p23;
	@%p24 bra 	$L__BB0_18;
	mul.wide.u32 	%rd22, %r20, 4;
	add.s64 	%rd23, %rd2, %rd22;
	ld.global.f32 	%f54, [%rd23];
	ld.global.f32 	%f55, [%rd3+-24];
	fma.rn.f32 	%f95, %f54, %f55, %f95;
$L__BB0_18:
	add.s32 	%r21, %r53, 7;
	setp.lt.s32 	%p25, %r21, 0;
	setp.ge.s32 	%p26, %r21, %r40;
	or.pred  	%p27, %p25, %p26;
	@%p27 bra 	$L__BB0_20;
	mul.wide.u32 	%rd24, %r21, 4;
	add.s64 	%rd25, %rd2, %rd24;
	ld.global.f32 	%f56, [%rd25];
	ld.global.f32 	%f57, [%rd3+-28];
	fma.rn.f32 	%f95, %f56, %f57, %f95;
$L__BB0_20:
	add.s32 	%r56, %r56, 8;
	add.s32 	%r55, %r55, 8;
	add.s32 	%r54, %r54, -8;
	add.s32 	%r53, %r53, 8;
	setp.ne.s32 	%p28, %r55, 0;
	@%p28 bra 	$L__BB0_4;
	add.s32 	%r58, %r56, -3;
$L__BB0_22:
	setp.eq.s32 	%p29, %r6, 0;
	@%p29 bra 	$L__BB0_43;
	setp.lt.u32 	%p30, %r6, 4;
	@%p30 bra 	$L__BB0_33;
	add.s32 	%r28, %r58, %r1;
	sub.s32 	%r49, %r2, %r58;
	setp.lt.s32 	%p31, %r28, 0;
	setp.ge.s32 	%p32, %r28, %r40;
	mul.wide.s32 	%rd26, %r49, 4;
	add.s64 	%rd4, %rd1, %rd26;
	or.pred  	%p33, %p31, %p32;
	@%p33 bra 	$L__BB0_26;
	mul.wide.u32 	%rd27, %r28, 4;
	add.s64 	%rd28, %rd2, %rd27;
	ld.global.f32 	%f59, [%rd28];
	ld.global.f32 	%f60, [%rd4];
	fma.rn.f32 	%f95, %f59, %f60, %f95;
$L__BB0_26:
	add.s32 	%r29, %r28, 1;
	setp.lt.s32 	%p34, %r29, 0;
	setp.ge.s32 	%p35, %r29, %r40;
	or.pred  	%p36, %p34, %p35;
	@%p36 bra 	$L__BB0_28;
	mul.wide.u32 	%rd29, %r29, 4;
	add.s64 	%rd30, %rd2, %rd29;
	ld.global.f32 	%f61, [%rd30];
	ld.global.f32 	%f62, [%rd4+-4];
	fma.rn.f32 	%f95, %f61, %f62, %f95;
$L__BB0_28:
	add.s32 	%r30, %r28, 2;
	setp.lt.s32 	%p37, %r30, 0;
	setp.ge.s32 	%p38, %r30, %r40;
	or.pred  	%p39, %p37, %p38;
	@%p39 bra 	$L__BB0_30;
	mul.wide.u32 	%rd31, %r30, 4;
	add.s64 	%rd32, %rd2, %rd31;
	ld.global.f32 	%f63, [%rd32];
	ld.global.f32 	%f64, [%rd4+-8];
	fma.rn.f32 	%f95, %f63, %f64, %f95;
$L__BB0_30:
	add.s32 	%r31, %r28, 3;
	setp.lt.s32 	%p40, %r31, 0;
	setp.ge.s32 	%p41, %r31, %r40;
	or.pred  	%p42, %p40, %p41;
	@%p42 bra 	$L__BB0_32;
	mul.wide.u32 	%rd33, %r31, 4;
	add.s64 	%rd34, %rd2, %rd33;
	ld.global.f32 	%f65, [%rd34];
	ld.global.f32 	%f66, [%rd4+-12];
	fma.rn.f32 	%f95, %f65, %f66, %f95;
$L__BB0_32:
	add.s32 	%r58, %r58, 4;
$L__BB0_33:
	and.b32  	%r50, %r5, 3;
	setp.eq.s32 	%p43, %r50, 0;
	@%p43 bra 	$L__BB0_43;
	setp.eq.s32 	%p44, %r50, 1;
	@%p44 bra 	$L__BB0_40;
	add.s32 	%r34, %r58, %r1;
	sub.s32 	%r51, %r2, %r58;
	setp.lt.s32 	%p45, %r34, 0;
	setp.ge.s32 	%p46, %r34, %r40;
	mul.wide.s32 	%rd35, %r51, 4;
	add.s64 	%rd5, %rd1, %rd35;
	or.pred  	%p47, %p45, %p46;
	@%p47 bra 	$L__BB0_37;
	mul.wide.u32 	%rd36, %r34, 4;
	add.s64 	%rd37, %rd2, %rd36;
	ld.global.f32 	%f68, [%rd37];
	ld.global.f32 	%f69, [%rd5];
	fma.rn.f32 	%f95, %f68, %f69, %f95;
$L__BB0_37:
	add.s32 	%r35, %r34, 1;
	setp.lt.s32 	%p48, %r35, 0;
	setp.ge.s32 	%p49, %r35, %r40;
	or.pred  	%p50, %p48, %p49;
	@%p50 bra 	$L__BB0_39;
	mul.wide.u32 	%rd38, %r35, 4;
	add.s64 	%rd39, %rd2, %rd38;
	ld.global.f32 	%f70, [%rd39];
	ld.global.f32 	%f71, [%rd5+-4];
	fma.rn.f32 	%f95, %f70, %f71, %f95;
$L__BB0_39:
	add.s32 	%r58, %r58, 2;
$L__BB0_40:
	and.b32  	%r52, %r4, 1;
	setp.eq.b32 	%p51, %r52, 1;
	@%p51 bra 	$L__BB0_43;
	add.s32 	%r38, %r58, %r1;
	sub.s32 	%r39, %r2, %r58;
	setp.lt.s32 	%p52, %r38, 0;
	setp.ge.s32 	%p53, %r38, %r40;
	or.pred  	%p54, %p52, %p53;
	@%p54 bra 	$L__BB0_43;
	mul.wide.u32 	%rd40, %r38, 4;
	add.s64 	%rd41, %rd2, %rd40;
	ld.global.f32 	%f72, [%rd41];
	mul.wide.s32 	%rd42, %r39, 4;
	add.s64 	%rd43, %rd1, %rd42;
	ld.global.f32 	%f73, [%rd43];
	fma.rn.f32 	%f95, %f72, %f73, %f95;
$L__BB0_43:
	cvta.to.global.u64 	%rd44, %rd6;
	mul.wide.s32 	%rd45, %r1, 4;
	add.s64 	%rd46, %rd44, %rd45;
	st.global.f32 	[%rd46], %f95;
$L__BB0_44:
	ret;

}


// ===== COMPILED SASS (sm_100) =====

	.target	sm_100

	.elftype	@"ET_EXEC"


//--------------------- .note.nv.tkinfo           --------------------------
	.section	.note.nv.tkinfo,"",@"SHT_NOTE"
	.sectionflags	@"SHF_NOTE_NV_TKINFO"
	.tkinfo
        /*0018*/ 	.word	0x00000002
        /*0030*/ 	.string	""
        /*0030*/ 	.string	"ptxas"
        /*0030*/ 	.string	"Cuda compilation tools, release 13.0, V13.0.88"
        /*0030*/ 	.string	"Build cuda_13.0.r13.0/compiler.36424714_0"
        /*0030*/ 	.string	"-arch sm_100 -m 64 "



//--------------------- .note.nv.cuinfo           --------------------------
	.section	.note.nv.cuinfo,"",@"SHT_NOTE"
	.sectionflags	@"SHF_NOTE_NV_CUINFO"
        /*0018*/ 	.short	0x0002
        /*001a*/ 	.short	0x0064
        /*001c*/ 	.short	0x0082
	.zero		2


//--------------------- .nv.info                  --------------------------
	.section	.nv.info,"",@"SHT_CUDA_INFO"
	.align	4


	//----- nvinfo : EIATTR_REGCOUNT
	.align		4
        /*0000*/ 	.byte	0x04, 0x2f
        /*0002*/ 	.short	(.L_1 - .L_0)
	.align		4
.L_0:
        /*0004*/ 	.word	index@(_Z17convolutionKernelPKfS0_Pfii)
        /*0008*/ 	.word	0x00000020


	//----- nvinfo : EIATTR_FRAME_SIZE
	.align		4
.L_1:
        /*000c*/ 	.byte	0x04, 0x11
        /*000e*/ 	.short	(.L_3 - .L_2)
	.align		4
.L_2:
        /*0010*/ 	.word	index@(_Z17convolutionKernelPKfS0_Pfii)
        /*0014*/ 	.word	0x00000000


	//----- nvinfo : EIATTR_MIN_STACK_SIZE
	.align		4
.L_3:
        /*0018*/ 	.byte	0x04, 0x12
        /*001a*/ 	.short	(.L_5 - .L_4)
	.align		4
.L_4:
        /*001c*/ 	.word	index@(_Z17convolutionKernelPKfS0_Pfii)
        /*0020*/ 	.word	0x00000000
.L_5:


//--------------------- .nv.compat                --------------------------
	.section	.nv.compat,"",@"SHT_CUDA_COMPAT_INFO"
	.align	4
        /*0000*/ 	.byte	0x02, 0x09, 0x00, 0x00, 0x02, 0x02, 0x01, 0x00, 0x02, 0x05, 0x05, 0x00, 0x03, 0x07, 0x01, 0x01
        /*0010*/ 	.byte	0x02, 0x03, 0x00, 0x00, 0x02, 0x06, 0x01, 0x00, 0x04, 0x0b, 0x08, 0x00, 0x09, 0x00, 0x00, 0x00
        /*0020*/ 	.byte	0x00, 0x00, 0x00, 0x00


//--------------------- .nv.info._Z17convolutionKernelPKfS0_Pfii --------------------------
	.section	.nv.info._Z17convolutionKernelPKfS0_Pfii,"",@"SHT_CUDA_INFO"
	.sectionflags	@""
	.align	4


	//----- nvinfo : EIATTR_CUDA_API_VERSION
	.align		4
        /*0000*/ 	.byte	0x04, 0x37
        /*0002*/ 	.short	(.L_7 - .L_6)
.L_6:
        /*0004*/ 	.word	0x00000082


	//----- nvinfo : EIATTR_KPARAM_INFO
	.align		4
.L_7:
        /*0008*/ 	.byte	0x04, 0x17
        /*000a*/ 	.short	(.L_9 - .L_8)
.L_8:
        /*000c*/ 	.word	0x00000000
        /*0010*/ 	.short	0x0004
        /*0012*/ 	.short	0x001c
        /*0014*/ 	.byte	0x00, 0xf0, 0x11, 0x00


	//----- nvinfo : EIATTR_KPARAM_INFO
	.align		4
.L_9:
        /*0018*/ 	.byte	0x04, 0x17
        /*001a*/ 	.short	(.L_11 - .L_10)
.L_10:
        /*001c*/ 	.word	0x00000000
        /*0020*/ 	.short	0x0003
        /*0022*/ 	.short	0x0018
        /*0024*/ 	.byte	0x00, 0xf0, 0x11, 0x00


	//----- nvinfo : EIATTR_KPARAM_INFO
	.align		4
.L_11:
        /*0028*/ 	.byte	0x04, 0x17
        /*002a*/ 	.short	(.L_13 - .L_12)
.L_12:
        /*002c*/ 	.word	0x00000000
        /*0030*/ 	.short	0x0002
        /*0032*/ 	.short	0x0010
        /*0034*/ 	.byte	0x00, 0xf5, 0x21, 0x00


	//----- nvinfo : EIATTR_KPARAM_INFO
	.align		4
.L_13:
        /*0038*/ 	.byte	0x04, 0x17
        /*003a*/ 	.short	(.L_15 - .L_14)
.L_14:
        /*003c*/ 	.word	0x00000000
        /*0040*/ 	.short	0x0001
        /*0042*/ 	.short	0x0008
        /*0044*/ 	.byte	0x00, 0xf5, 0x21, 0x00


	//----- nvinfo : EIATTR_KPARAM_INFO
	.align		4
.L_15:
        /*0048*/ 	.byte	0x04, 0x17
        /*004a*/ 	.short	(.L_17 - .L_16)
.L_16:
        /*004c*/ 	.word	0x00000000
        /*0050*/ 	.short	0x0000
        /*0052*/ 	.short	0x0000
        /*0054*/ 	.byte	0x00, 0xf5, 0x21, 0x00


	//----- nvinfo : EIATTR_SPARSE_MMA_MASK
	.align		4
.L_17:
        /*0058*/ 	.byte	0x03, 0x50
        /*005a*/ 	.short	0x0000


	//----- nvinfo : EIATTR_MAXREG_COUNT
	.align		4
        /*005c*/ 	.byte	0x03, 0x1b
        /*005e*/ 	.short	0x00ff


	//----- nvinfo : EIATTR_MERCURY_ISA_VERSION
	.align		4
        /*0060*/ 	.byte	0x03, 0x5f
        /*0062*/ 	.short	0x0101


	//----- nvinfo : EIATTR_VRC_CTA_INIT_COUNT
	.align		4
        /*0064*/ 	.byte	0x02, 0x4a
	.zero		1
	.zero		1


	//----- nvinfo : EIATTR_EXIT_INSTR_OFFSETS
	.align		4
        /*0068*/ 	.byte	0x04, 0x1c
        /*006a*/ 	.short	(.L_19 - .L_18)


	//   ....[0]....
.L_18:
        /*006c*/ 	.word	0x00000070


	//   ....[1]....
        /*0070*/ 	.word	0x00000ba0


	//----- nvinfo : EIATTR_CRS_STACK_SIZE
	.align		4
.L_19:
        /*0074*/ 	.byte	0x04, 0x1e
        /*0076*/ 	.short	(.L_21 - .L_20)
.L_20:
        /*0078*/ 	.word	0x00000000


	//----- nvinfo : EIATTR_CBANK_PARAM_SIZE
	.align		4
.L_21:
        /*007c*/ 	.byte	0x03, 0x19
        /*007e*/ 	.short	0x0020


	//----- nvinfo : EIATTR_PARAM_CBANK
	.align		4
        /*0080*/ 	.byte	0x04, 0x0a
        /*0082*/ 	.short	(.L_23 - .L_22)
	.align		4
.L_22:
        /*0084*/ 	.word	index@(.nv.constant0._Z17convolutionKernelPKfS0_Pfii)
        /*0088*/ 	.short	0x0380
        /*008a*/ 	.short	0x0020


	//----- nvinfo : EIATTR_SW_WAR
	.align		4
.L_23:
        /*008c*/ 	.byte	0x04, 0x36
        /*008e*/ 	.short	(.L_25 - .L_24)
.L_24:
        /*0090*/ 	.word	0x00000008
.L_25:


//--------------------- .nv.callgraph             --------------------------
	.section	.nv.callgraph,"",@"SHT_CUDA_CALLGRAPH"
	.align	4
	.sectionentsize	8
	.align		4
        /*0000*/ 	.word	0x00000000
	.align		4
        /*0004*/ 	.word	0xffffffff
	.align		4
        /*0008*/ 	.word	0x00000000
	.align		4
        /*000c*/ 	.word	0xfffffffe
	.align		4
        /*0010*/ 	.word	0x00000000
	.align		4
        /*0014*/ 	.word	0xfffffffd
	.align		4
        /*0018*/ 	.word	0x00000000
	.align		4
        /*001c*/ 	.word	0xfffffffc


//--------------------- .text._Z17convolutionKernelPKfS0_Pfii --------------------------
	.section	.text._Z17convolutionKernelPKfS0_Pfii,"ax",@progbits
	.align	128
        .global         _Z17convolutionKernelPKfS0_Pfii
        .type           _Z17convolutionKernelPKfS0_Pfii,@function
        .size           _Z17convolutionKernelPKfS0_Pfii,(.L_x_7 - _Z17convolutionKernelPKfS0_Pfii)
        .other          _Z17convolutionKernelPKfS0_Pfii,@"STO_CUDA_ENTRY STV_DEFAULT"
_Z17convolutionKernelPKfS0_Pfii:
.text._Z17convolutionKernelPKfS0_Pfii:
[----:B------:R-:W-:Y:S01]  /*0000*/  LDC R1, c[0x0][0x37c] ;  /* 0x0000df00ff017b82 */ /* 0x000fe20000000800 */
[----:B------:R-:W0:Y:S07]  /*0010*/  S2R R3, SR_TID.X ;  /* 0x0000000000037919 */ /* 0x000e2e0000002100 */
[----:B------:R-:W0:Y:S01]  /*0020*/  S2UR UR5, SR_CTAID.X ;  /* 0x00000000000579c3 */ /* 0x000e220000002500 */
[----:B------:R-:W1:Y:S07]  /*0030*/  LDCU UR4, c[0x0][0x398] ;  /* 0x00007300ff0477ac */ /* 0x000e6e0008000800 */
[----:B------:R-:W0:Y:S02]  /*0040*/  LDC R0, c[0x0][0x360] ;  /* 0x0000d800ff007b82 */ /* 0x000e240000000800 */
[----:B0-----:R-:W-:-:S05]  /*0050*/  IMAD R0, R0, UR5, R3 ;  /* 0x0000000500007c24 */ /* 0x001fca000f8e0203 */
[----:B-1----:R-:W-:-:S13]  /*0060*/  ISETP.GE.AND P0, PT, R0, UR4, PT ;  /* 0x0000000400007c0c */ /* 0x002fda000bf06270 */
[----:B------:R-:W-:Y:S05]  /*0070*/  @P0 EXIT ;  /* 0x000000000000094d */ /* 0x000fea0003800000 */
[----:B------:R-:W0:Y:S01]  /*0080*/  LDC R3, c[0x0][0x39c] ;  /* 0x0000e700ff037b82 */ /* 0x000e220000000800 */
[----:B------:R-:W1:Y:S01]  /*0090*/  LDCU.64 UR6, c[0x0][0x358] ;  /* 0x00006b00ff0677ac */ /* 0x000e620008000a00 */
[----:B------:R-:W-:Y:S01]  /*00a0*/  IMAD.MOV.U32 R2, RZ, RZ, RZ ;  /* 0x000000ffff027224 */ /* 0x000fe200078e00ff */
[C---:B0-----:R-:W-:Y:S02]  /*00b0*/  ISETP.GE.AND P0, PT, R3.reuse, -0x1, PT ;  /* 0xffffffff0300780c */ /* 0x041fe40003f06270 */
[----:B------:R-:W-:-:S11]  /*00c0*/  LEA.HI R3, R3, R3, RZ, 0x1 ;  /* 0x0000000303037211 */ /* 0x000fd600078f08ff */
[----:B-1----:R-:W-:Y:S05]  /*00d0*/  @!P0 BRA `(.L_x_0) ;  /* 0x0000000800a48947 */ /* 0x002fea0003800000 */
[----:B------:R-:W-:Y:S01]  /*00e0*/  SHF.R.S32.HI R3, RZ, 0x1, R3 ;  /* 0x00000001ff037819 */ /* 0x000fe20000011403 */
[----:B------:R-:W-:-:S03]  /*00f0*/  IMAD.MOV.U32 R2, RZ, RZ, RZ ;  /* 0x000000ffff027224 */ /* 0x000fc600078e00ff */
[----:B------:R-:W-:Y:S01]  /*0100*/  IABS R4, R3 ;  /* 0x0000000300047213 */ /* 0x000fe20000000000 */
[----:B------:R-:W-:-:S04]  /*0110*/  IMAD.MOV R12, RZ, RZ, -R3 ;  /* 0x000000ffff0c7224 */ /* 0x000fc800078e0a03 */
[----:B------:R-:W-:-:S05]  /*0120*/  IMAD.IADD R4, R3, 0x1, R4 ;  /* 0x0000000103047824 */ /* 0x000fca00078e0204 */
[C---:B------:R-:W-:Y:S02]  /*0130*/  ISETP.GE.U32.AND P0, PT, R4.reuse, 0x7, PT ;  /* 0x000000070400780c */ /* 0x040fe40003f06070 */
[----:B------:R-:W-:-:S04]  /*0140*/  IADD3 R5, PT, PT, R4, 0x1, RZ ;  /* 0x0000000104057810 */ /* 0x000fc80007ffe0ff */
[----:B------:R-:W-:-:S07]  /*0150*/  LOP3.LUT R6, R5, 0x7, RZ, 0xc0, !PT ;  /* 0x0000000705067812 */ /* 0x000fce00078ec0ff */
[----:B------:R-:W-:Y:S05]  /*0160*/  @!P0 BRA `(.L_x_1) ;  /* 0x00000004003c8947 */ /* 0x000fea0003800000 */
[----:B------:R-:W0:Y:S01]  /*0170*/  LDC.64 R12, c[0x0][0x388] ;  /* 0x0000e200ff0c7b82 */ /* 0x000e220000000a00 */
[----:B------:R-:W-:Y:S01]  /*0180*/  LOP3.LUT R10, R5, 0xfffffff8, RZ, 0xc0, !PT ;  /* 0xfffffff8050a7812 */ /* 0x000fe200078ec0ff */
[----:B------:R-:W-:Y:S01]  /*0190*/  IMAD.IADD R7, R0, 0x1, -R3 ;  /* 0x0000000100077824 */ /* 0x000fe200078e0a03 */
[C---:B------:R-:W-:Y:S01]  /*01a0*/  IADD3 R9, PT, PT, -R3.reuse, 0x3, RZ ;  /* 0x0000000303097810 */ /* 0x040fe20007ffe1ff */
[----:B------:R-:W-:Y:S01]  /*01b0*/  IMAD.MOV.U32 R2, RZ, RZ, RZ ;  /* 0x000000ffff027224 */ /* 0x000fe200078e00ff */
[----:B------:R-:W-:Y:S01]  /*01c0*/  SHF.L.U32 R8, R3, 0x1, RZ ;  /* 0x0000000103087819 */ /* 0x000fe200000006ff */
[----:B------:R-:W1:Y:S01]  /*01d0*/  LDCU UR4, c[0x0][0x398] ;  /* 0x00007300ff0477ac */ /* 0x000e620008000800 */
[----:B------:R-:W-:-:S07]  /*01e0*/  IADD3 R10, PT, PT, -R10, RZ, RZ ;  /* 0x000000ff0a0a7210 */ /* 0x000fce0007ffe1ff */
.L_x_2:
[C---:B------:R-:W-:Y:S01]  /*01f0*/  VIADD R11, R7.reuse, 0x1 ;  /* 0x00000001070b7836 */ /* 0x040fe20000000000 */
[----:B-1----:R-:W-:Y:S01]  /*0200*/  ISETP.GE.AND P3, PT, R7, UR4, PT ;  /* 0x0000000407007c0c */ /* 0x002fe2000bf66270 */
[----:B0-----:R-:W-:-:S03]  /*0210*/  IMAD.WIDE R14, R8, 0x4, R12 ;  /* 0x00000004080e7825 */ /* 0x001fc600078e020c */
[----:B------:R-:W-:Y:S02]  /*0220*/  ISETP.GE.AND P4, PT, R11, UR4, PT ;  /* 0x000000040b007c0c */ /* 0x000fe4000bf86270 */
[----:B------:R-:W-:Y:S02]  /*0230*/  ISETP.LT.OR P3, PT, R7, RZ, P3 ;  /* 0x000000ff0700720c */ /* 0x000fe40001f61670 */
[----:B------:R-:W-:-:S11]  /*0240*/  ISETP.LT.OR P4, PT, R11, RZ, P4 ;  /* 0x000000ff0b00720c */ /* 0x000fd60002781670 */
[----:B------:R-:W0:Y:S01]  /*0250*/  @!P3 LDC.64 R16, c[0x0][0x380] ;  /* 0x0000e000ff10bb82 */ /* 0x000e220000000a00 */
[----:B------:R-:W2:Y:S04]  /*0260*/  @!P3 LDG.E R20, desc[UR6][R14.64] ;  /* 0x000000060e14b981 */ /* 0x000ea8000c1e1900 */
[----:B------:R-:W3:Y:S03]  /*0270*/  @!P4 LDG.E R21, desc[UR6][R14.64+-0x4] ;  /* 0xfffffc060e15c981 */ /* 0x000ee6000c1e1900 */
[----:B------:R-:W1:Y:S01]  /*0280*/  @!P4 LDC.64 R18, c[0x0][0x380] ;  /* 0x0000e000ff12cb82 */ /* 0x000e620000000a00 */
[----:B0-----:R-:W-:-:S06]  /*0290*/  @!P3 IMAD.WIDE.U32 R16, R7, 0x4, R16 ;  /* 0x000000040710b825 */ /* 0x001fcc00078e0010 */
[----:B------:R-:W2:Y:S01]  /*02a0*/  @!P3 LDG.E R17, desc[UR6][R16.64] ;  /* 0x000000061011b981 */ /* 0x000ea2000c1e1900 */
[----:B-1----:R-:W-:-:S06]  /*02b0*/  @!P4 IMAD.WIDE.U32 R18, R11, 0x4, R18 ;  /* 0x000000040b12c825 */ /* 0x002fcc00078e0012 */
[----:B------:R-:W3:Y:S01]  /*02c0*/  @!P4 LDG.E R19, desc[UR6][R18.64] ;  /* 0x000000061213c981 */ /* 0x000ee2000c1e1900 */
[C---:B------:R-:W-:Y:S02]  /*02d0*/  VIADD R25, R7.reuse, 0x2 ;  /* 0x0000000207197836 */ /* 0x040fe40000000000 */
[----:B------:R-:W-:-:S03]  /*02e0*/  VIADD R29, R7, 0x4 ;  /* 0x00000004071d7836 */ /* 0x000fc60000000000 */
[----:B------:R-:W-:Y:S02]  /*02f0*/  ISETP.GE.AND P0, PT, R25, UR4, PT ;  /* 0x0000000419007c0c */ /* 0x000fe4000bf06270 */
[----:B------:R-:W-:Y:S02]  /*0300*/  ISETP.GE.AND P1, PT, R29, UR4, PT ;  /* 0x000000041d007c0c */ /* 0x000fe4000bf26270 */
[----:B------:R-:W-:Y:S02]  /*0310*/  ISETP.LT.OR P0, PT, R25, RZ, P0 ;  /* 0x000000ff1900720c */ /* 0x000fe40000701670 */
[----:B------:R-:W-:Y:S01]  /*0320*/  ISETP.LT.OR P1, PT, R29, RZ, P1 ;  /* 0x000000ff1d00720c */ /* 0x000fe20000f21670 */
[----:B------:R-:W-:-:S10]  /*0330*/  VIADD R11, R7, 0x5 ;  /* 0x00000005070b7836 */ /* 0x000fd40000000000 */
[----:B------:R-:W0:Y:S01]  /*0340*/  @!P0 LDC.64 R22, c[0x0][0x380] ;  /* 0x0000e000ff168b82 */ /* 0x000e220000000a00 */
[----:B------:R-:W-:Y:S02]  /*0350*/  ISETP.GE.AND P5, PT, R11, UR4, PT ;  /* 0x000000040b007c0c */ /* 0x000fe4000bfa6270 */
[----:B------:R-:W-:-:S04]  /*0360*/  IADD3 R26, PT, PT, R7, 0x3, RZ ;  /* 0x00000003071a7810 */ /* 0x000fc80007ffe0ff */
[----:B------:R-:W-:-:S04]  /*0370*/  ISETP.GE.AND P2, PT, R26, UR4, PT ;  /* 0x000000041a007c0c */ /* 0x000fc8000bf46270 */
[----:B------:R-:W-:Y:S02]  /*0380*/  ISETP.LT.OR P2, PT, R26, RZ, P2 ;  /* 0x000000ff1a00720c */ /* 0x000fe40001741670 */
[----:B------:R-:W-:Y:S01]  /*0390*/  IADD3 R27, PT, PT, R7, 0x6, RZ ;  /* 0x00000006071b7810 */ /* 0x000fe20007ffe0ff */
[----:B0-----:R-:W-:-:S04]  /*03a0*/  @!P0 IMAD.WIDE.U32 R22, R25, 0x4, R22 ;  /* 0x0000000419168825 */ /* 0x001fc800078e0016 */
[----:B--2---:R-:W-:-:S04]  /*03b0*/  @!P3 FFMA R2, R17, R20, R2 ;  /* 0x000000141102b223 */ /* 0x004fc80000000002 */
[----:B---3--:R-:W-:Y:S02]  /*03c0*/  @!P4 FFMA R2, R19, R21, R2 ;  /* 0x000000151302c223 */ /* 0x008fe40000000002 */
[----:B------:R-:W0:Y:S01]  /*03d0*/  @!P1 LDC.64 R20, c[0x0][0x380] ;  /* 0x0000e000ff149b82 */ /* 0x000e220000000a00 */
[----:B------:R-:W-:Y:S02]  /*03e0*/  ISETP.LT.OR P3, PT, R11, RZ, P5 ;  /* 0x000000ff0b00720c */ /* 0x000fe40002f61670 */
[----:B------:R-:W-:-:S05]  /*03f0*/  ISETP.GE.AND P4, PT, R27, UR4, PT ;  /* 0x000000041b007c0c */ /* 0x000fca000bf86270 */
[----:B------:R-:W1:Y:S08]  /*0400*/  @!P2 LDC.64 R18, c[0x0][0x380] ;  /* 0x0000e000ff12ab82 */ /* 0x000e700000000a00 */
[----:B------:R-:W2:Y:S01]  /*0410*/  @!P3 LDC.64 R24, c[0x0][0x380] ;  /* 0x0000e000ff18bb82 */ /* 0x000ea20000000a00 */
[----:B------:R-:W-:Y:S01]  /*0420*/  ISETP.LT.OR P4, PT, R27, RZ, P4 ;  /* 0x000000ff1b00720c */ /* 0x000fe20002781670 */
[----:B0-----:R-:W-:-:S04]  /*0430*/  @!P1 IMAD.WIDE.U32 R20, R29, 0x4, R20 ;  /* 0x000000041d149825 */ /* 0x001fc800078e0014 */
[----:B------:R-:W-:-:S08]  /*0440*/  VIADD R29, R7, 0x7 ;  /* 0x00000007071d7836 */ /* 0x000fd00000000000 */
[----:B------:R-:W0:Y:S01]  /*0450*/  @!P4 LDC.64 R16, c[0x0][0x380] ;  /* 0x0000e000ff10cb82 */ /* 0x000e220000000a00 */
[----:B------:R-:W-:-:S04]  /*0460*/  ISETP.GE.AND P5, PT, R29, UR4, PT ;  /* 0x000000041d007c0c */ /* 0x000fc8000bfa6270 */
[----:B------:R-:W-:Y:S01]  /*0470*/  ISETP.LT.OR P5, PT, R29, RZ, P5 ;  /* 0x000000ff1d00720c */ /* 0x000fe20002fa1670 */
[----:B--2---:R-:W-:Y:S02]  /*0480*/  @!P3 IMAD.WIDE.U32 R24, R11, 0x4, R24 ;  /* 0x000000040b18b825 */ /* 0x004fe400078e0018 */
[----:B------:R-:W2:Y:S02]  /*0490*/  @!P0 LDG.E R11, desc[UR6][R22.64] ;  /* 0x00000006160b8981 */ /* 0x000ea4000c1e1900 */
[----:B-1----:R-:W-:Y:S02]  /*04a0*/  @!P2 IMAD.WIDE.U32 R18, R26, 0x4, R18 ;  /* 0x000000041a12a825 */ /* 0x002fe400078e0012 */
[----:B------:R-:W3:Y:S04]  /*04b0*/  @!P3 LDG.E R25, desc[UR6][R24.64] ;  /* 0x000000061819b981 */ /* 0x000ee8000c1e1900 */
[----:B------:R-:W4:Y:S04]  /*04c0*/  @!P2 LDG.E R19, desc[UR6][R18.64] ;  /* 0x000000061213a981 */ /* 0x000f28000c1e1900 */
[----:B------:R1:W5:Y:S04]  /*04d0*/  @!P1 LDG.E R23, desc[UR6][R20.64] ;  /* 0x0000000614179981 */ /* 0x000368000c1e1900 */
[----:B------:R-:W4:Y:S04]  /*04e0*/  @!P2 LDG.E R22, desc[UR6][R14.64+-0xc] ;  /* 0xfffff4060e16a981 */ /* 0x000f28000c1e1900 */
[----:B------:R-:W2:Y:S01]  /*04f0*/  @!P0 LDG.E R18, desc[UR6][R14.64+-0x8] ;  /* 0xfffff8060e128981 */ /* 0x000ea2000c1e1900 */
[----:B-1----:R-:W1:Y:S03]  /*0500*/  @!P5 LDC.64 R20, c[0x0][0x380] ;  /* 0x0000e000ff14db82 */ /* 0x002e660000000a00 */
[----:B------:R-:W5:Y:S01]  /*0510*/  @!P1 LDG.E R24, desc[UR6][R14.64+-0x10] ;  /* 0xfffff0060e189981 */ /* 0x000f62000c1e1900 */
[----:B0-----:R-:W-:-:S03]  /*0520*/  @!P4 IMAD.WIDE.U32 R16, R27, 0x4, R16 ;  /* 0x000000041b10c825 */ /* 0x001fc600078e0010 */
[----:B------:R-:W3:Y:S04]  /*0530*/  @!P3 LDG.E R26, desc[UR6][R14.64+-0x14] ;  /* 0xffffec060e1ab981 */ /* 0x000ee8000c1e1900 */
[----:B------:R-:W3:Y:S04]  /*0540*/  @!P4 LDG.E R27, desc[UR6][R14.64+-0x18] ;  /* 0xffffe8060e1bc981 */ /* 0x000ee8000c1e1900 */
[----:B------:R-:W3:Y:S04]  /*0550*/  @!P4 LDG.E R17, desc[UR6][R16.64] ;  /* 0x000000061011c981 */ /* 0x000ee8000c1e1900 */
[----:B------:R-:W3:Y:S01]  /*0560*/  @!P5 LDG.E R28, desc[UR6][R14.64+-0x1c] ;  /* 0xffffe4060e1cd981 */ /* 0x000ee2000c1e1900 */
[----:B-1----:R-:W-:-:S06]  /*0570*/  @!P5 IMAD.WIDE.U32 R20, R29, 0x4, R20 ;  /* 0x000000041d14d825 */ /* 0x002fcc00078e0014 */
[----:B------:R-:W3:Y:S01]  /*0580*/  @!P5 LDG.E R21, desc[UR6][R20.64] ;  /* 0x000000061415d981 */ /* 0x000ee2000c1e1900 */
[----:B------:R-:W-:Y:S01]  /*0590*/  VIADD R10, R10, 0x8 ;  /* 0x000000080a0a7836 */ /* 0x000fe20000000000 */
[----:B------:R-:W-:Y:S01]  /*05a0*/  IADD3 R9, PT, PT, R9, 0x8, RZ ;  /* 0x0000000809097810 */ /* 0x000fe20007ffe0ff */
[----:B------:R-:W-:Y:S02]  /*05b0*/  VIADD R8, R8, 0xfffffff8 ;  /* 0xfffffff808087836 */ /* 0x000fe40000000000 */
[----:B------:R-:W-:Y:S02]  /*05c0*/  VIADD R7, R7, 0x8 ;  /* 0x0000000807077836 */ /* 0x000fe40000000000 */
[----:B--2---:R-:W-:Y:S01]  /*05d0*/  @!P0 FFMA R2, R11, R18, R2 ;  /* 0x000000120b028223 */ /* 0x004fe20000000002 */
[----:B------:R-:W-:-:S03]  /*05e0*/  ISETP.NE.AND P0, PT, R10, RZ, PT ;  /* 0x000000ff0a00720c */ /* 0x000fc60003f05270 */
[----:B----4-:R-:W-:-:S04]  /*05f0*/  @!P2 FFMA R2, R19, R22, R2 ;  /* 0x000000161302a223 */ /* 0x010fc80000000002 */
[----:B-----5:R-:W-:-:S04]  /*0600*/  @!P1 FFMA R2, R23, R24, R2 ;  /* 0x0000001817029223 */ /* 0x020fc80000000002 */
[----:B---3--:R-:W-:-:S04]  /*0610*/  @!P3 FFMA R2, R25, R26, R2 ;  /* 0x0000001a1902b223 */ /* 0x008fc80000000002 */
[----:B------:R-:W-:-:S04]  /*0620*/  @!P4 FFMA R2, R17, R27, R2 ;  /* 0x0000001b1102c223 */ /* 0x000fc80000000002 */
[----:B------:R-:W-:Y:S01]  /*0630*/  @!P5 FFMA R2, R21, R28, R2 ;  /* 0x0000001c1502d223 */ /* 0x000fe20000000002 */
[----:B------:R-:W-:Y:S06]  /*0640*/  @P0 BRA `(.L_x_2) ;  /* 0xfffffff800e80947 */ /* 0x000fec000383ffff */
[----:B------:R-:W-:-:S07]  /*0650*/  IADD3 R12, PT, PT, R9, -0x3, RZ ;  /* 0xfffffffd090c7810 */ /* 0x000fce0007ffe0ff */
.L_x_1:
[----:B------:R-:W-:-:S13]  /*0660*/  ISETP.NE.AND P0, PT, R6, RZ, PT ;  /* 0x000000ff0600720c */ /* 0x000fda0003f05270 */
[----:B------:R-:W-:Y:S05]  /*0670*/  @!P0 BRA `(.L_x_0) ;  /* 0x00000004003c8947 */ /* 0x000fea0003800000 */
[----:B------:R-:W-:Y:S02]  /*0680*/  ISETP.GE.U32.AND P0, PT, R6, 0x4, PT ;  /* 0x000000040600780c */ /* 0x000fe40003f06070 */
[----:B------:R-:W-:-:S11]  /*0690*/  LOP3.LUT P3, R5, R5, 0x3, RZ, 0xc0, !PT ;  /* 0x0000000305057812 */ /* 0x000fd6000786c0ff */
[----:B------:R-:W-:Y:S05]  /*06a0*/  @!P0 BRA `(.L_x_3) ;  /* 0x0000000000908947 */ /* 0x000fea0003800000 */
[--C-:B------:R-:W-:Y:S01]  /*06b0*/  IMAD.IADD R21, R0, 0x1, R12.reuse ;  /* 0x0000000100157824 */ /* 0x100fe200078e020c */
[----:B------:R-:W0:Y:S01]  /*06c0*/  LDC.64 R6, c[0x0][0x388] ;  /* 0x0000e200ff067b82 */ /* 0x000e220000000a00 */
[----:B------:R-:W-:Y:S02]  /*06d0*/  IMAD.IADD R19, R3, 0x1, -R12 ;  /* 0x0000000103137824 */ /* 0x000fe400078e0a0c */
[C---:B------:R-:W-:Y:S01]  /*06e0*/  VIADD R25, R21.reuse, 0x2 ;  /* 0x0000000215197836 */ /* 0x040fe20000000000 */
[C---:B------:R-:W-:Y:S02]  /*06f0*/  ISETP.GE.AND P0, PT, R21.reuse, UR4, PT ;  /* 0x0000000415007c0c */ /* 0x040fe4000bf06270 */
[C---:B------:R-:W-:Y:S02]  /*0700*/  IADD3 R23, PT, PT, R21.reuse, 0x1, RZ ;  /* 0x0000000115177810 */ /* 0x040fe40007ffe0ff */
[----:B------:R-:W-:Y:S02]  /*0710*/  ISETP.LT.OR P0, PT, R21, RZ, P0 ;  /* 0x000000ff1500720c */ /* 0x000fe40000701670 */
[----:B------:R-:W-:-:S02]  /*0720*/  ISETP.GE.AND P1, PT, R23, UR4, PT ;  /* 0x0000000417007c0c */ /* 0x000fc4000bf26270 */
[----:B------:R-:W-:Y:S02]  /*0730*/  IADD3 R13, PT, PT, R21, 0x3, RZ ;  /* 0x00000003150d7810 */ /* 0x000fe40007ffe0ff */
[----:B------:R-:W-:Y:S02]  /*0740*/  ISETP.GE.AND P2, PT, R25, UR4, PT ;  /* 0x0000000419007c0c */ /* 0x000fe4000bf46270 */
[----:B------:R-:W-:Y:S02]  /*0750*/  ISETP.LT.OR P1, PT, R23, RZ, P1 ;  /* 0x000000ff1700720c */ /* 0x000fe40000f21670 */
[----:B------:R-:W-:Y:S02]  /*0760*/  ISETP.LT.OR P2, PT, R25, RZ, P2 ;  /* 0x000000ff1900720c */ /* 0x000fe40001741670 */
[C---:B------:R-:W-:Y:S01]  /*0770*/  ISETP.GE.AND P4, PT, R13.reuse, UR4, PT ;  /* 0x000000040d007c0c */ /* 0x040fe2000bf86270 */
[----:B------:R-:W1:Y:S03]  /*0780*/  @!P0 LDC.64 R16, c[0x0][0x380] ;  /* 0x0000e000ff108b82 */ /* 0x000e660000000a00 */
[----:B------:R-:W-:Y:S01]  /*0790*/  ISETP.LT.OR P4, PT, R13, RZ, P4 ;  /* 0x000000ff0d00720c */ /* 0x000fe20002781670 */
[----:B0-----:R-:W-:-:S04]  /*07a0*/  IMAD.WIDE R6, R19, 0x4, R6 ;  /* 0x0000000413067825 */ /* 0x001fc800078e0206 */
[----:B------:R-:W0:Y:S01]  /*07b0*/  @!P1 LDC.64 R14, c[0x0][0x380] ;  /* 0x0000e000ff0e9b82 */ /* 0x000e220000000a00 */
[----:B------:R-:W2:Y:S04]  /*07c0*/  @!P0 LDG.E R18, desc[UR6][R6.64] ;  /* 0x0000000606128981 */ /* 0x000ea8000c1e1900 */
[----:B------:R-:W3:Y:S03]  /*07d0*/  @!P1 LDG.E R19, desc[UR6][R6.64+-0x4] ;  /* 0xfffffc0606139981 */ /* 0x000ee6000c1e1900 */
[----:B------:R-:W4:Y:S01]  /*07e0*/  @!P2 LDC.64 R10, c[0x0][0x380] ;  /* 0x0000e000ff0aab82 */ /* 0x000f220000000a00 */
[----:B------:R-:W5:Y:S07]  /*07f0*/  @!P4 LDG.E R20, desc[UR6][R6.64+-0xc] ;  /* 0xfffff4060614c981 */ /* 0x000f6e000c1e1900 */
[----:B------:R-:W4:Y:S01]  /*0800*/  @!P4 LDC.64 R8, c[0x0][0x380] ;  /* 0x0000e000ff08cb82 */ /* 0x000f220000000a00 */
[----:B-1----:R-:W-:-:S06]  /*0810*/  @!P0 IMAD.WIDE.U32 R16, R21, 0x4, R16 ;  /* 0x0000000415108825 */ /* 0x002fcc00078e0010 */
[----:B------:R-:W2:Y:S01]  /*0820*/  @!P0 LDG.E R17, desc[UR6][R16.64] ;  /* 0x0000000610118981 */ /* 0x000ea2000c1e1900 */
[----:B0-----:R-:W-:-:S06]  /*0830*/  @!P1 IMAD.WIDE.U32 R14, R23, 0x4, R14 ;  /* 0x00000004170e9825 */ /* 0x001fcc00078e000e */
[----:B------:R-:W3:Y:S01]  /*0840*/  @!P1 LDG.E R15, desc[UR6][R14.64] ;  /* 0x000000060e0f9981 */ /* 0x000ee2000c1e1900 */
[----:B----4-:R-:W-:-:S06]  /*0850*/  @!P2 IMAD.WIDE.U32 R10, R25, 0x4, R10 ;  /* 0x00000004190aa825 */ /* 0x010fcc00078e000a */
[----:B------:R-:W4:Y:S01]  /*0860*/  @!P2 LDG.E R11, desc[UR6][R10.64] ;  /* 0x000000060a0ba981 */ /* 0x000f22000c1e1900 */
[----:B------:R-:W-:-:S03]  /*0870*/  @!P4 IMAD.WIDE.U32 R8, R13, 0x4, R8 ;  /* 0x000000040d08c825 */ /* 0x000fc600078e0008 */
[----:B------:R-:W4:Y:S04]  /*0880*/  @!P2 LDG.E R13, desc[UR6][R6.64+-0x8] ;  /* 0xfffff806060da981 */ /* 0x000f28000c1e1900 */
[----:B------:R-:W5:Y:S01]  /*0890*/  @!P4 LDG.E R9, desc[UR6][R8.64] ;  /* 0x000000060809c981 */ /* 0x000f62000c1e1900 */
[----:B------:R-:W-:Y:S01]  /*08a0*/  IADD3 R12, PT, PT, R12, 0x4, RZ ;  /* 0x000000040c0c7810 */ /* 0x000fe20007ffe0ff */
[----:B--2---:R-:W-:-:S04]  /*08b0*/  @!P0 FFMA R2, R17, R18, R2 ;  /* 0x0000001211028223 */ /* 0x004fc80000000002 */
[----:B---3--:R-:W-:-:S04]  /*08c0*/  @!P1 FFMA R2, R15, R19, R2 ;  /* 0x000000130f029223 */ /* 0x008fc80000000002 */
[----:B----4-:R-:W-:-:S04]  /*08d0*/  @!P2 FFMA R2, R11, R13, R2 ;  /* 0x0000000d0b02a223 */ /* 0x010fc80000000002 */
[----:B-----5:R-:W-:-:S07]  /*08e0*/  @!P4 FFMA R2, R9, R20, R2 ;  /* 0x000000140902c223 */ /* 0x020fce0000000002 */
.L_x_3:
[----:B------:R-:W-:Y:S05]  /*08f0*/  @!P3 BRA `(.L_x_0) ;  /* 0x00000000009cb947 */ /* 0x000fea0003800000 */
[----:B------:R-:W-:Y:S02]  /*0900*/  ISETP.NE.AND P0, PT, R5, 0x1, PT ;  /* 0x000000010500780c */ /* 0x000fe40003f05270 */
[----:B------:R-:W-:-:S04]  /*0910*/  LOP3.LUT R4, R4, 0x1, RZ, 0xc0, !PT ;  /* 0x0000000104047812 */ /* 0x000fc800078ec0ff */
[----:B------:R-:W-:-:S07]  /*0920*/  ISETP.NE.U32.AND P2, PT, R4, 0x1, PT ;  /* 0x000000010400780c */ /* 0x000fce0003f45070 */
[----:B------:R-:W-:Y:S06]  /*0930*/  @!P0 BRA `(.L_x_4) ;  /* 0x0000000000508947 */ /* 0x000fec0003800000 */
[--C-:B------:R-:W-:Y:S01]  /*0940*/  IMAD.IADD R13, R0, 0x1, R12.reuse ;  /* 0x00000001000d7824 */ /* 0x100fe200078e020c */
[----:B------:R-:W0:Y:S01]  /*0950*/  LDC.64 R4, c[0x0][0x388] ;  /* 0x0000e200ff047b82 */ /* 0x000e220000000a00 */
[----:B------:R-:W-:-:S03]  /*0960*/  IMAD.IADD R9, R3, 0x1, -R12 ;  /* 0x0000000103097824 */ /* 0x000fc600078e0a0c */
[C---:B------:R-:W-:Y:S02]  /*0970*/  ISETP.GE.AND P0, PT, R13.reuse, UR4, PT ;  /* 0x000000040d007c0c */ /* 0x040fe4000bf06270 */
[C---:B------:R-:W-:Y:S02]  /*0980*/  IADD3 R15, PT, PT, R13.reuse, 0x1, RZ ;  /* 0x000000010d0f7810 */ /* 0x040fe40007ffe0ff */
[----:B------:R-:W-:Y:S02]  /*0990*/  ISETP.LT.OR P0, PT, R13, RZ, P0 ;  /* 0x000000ff0d00720c */ /* 0x000fe40000701670 */
[----:B------:R-:W-:-:S04]  /*09a0*/  ISETP.GE.AND P1, PT, R15, UR4, PT ;  /* 0x000000040f007c0c */ /* 0x000fc8000bf26270 */
[----:B------:R-:W-:-:S07]  /*09b0*/  ISETP.LT.OR P1, PT, R15, RZ, P1 ;  /* 0x000000ff0f00720c */ /* 0x000fce0000f21670 */
[----:B------:R-:W1:Y:S01]  /*09c0*/  @!P0 LDC.64 R6, c[0x0][0x380] ;  /* 0x0000e000ff068b82 */ /* 0x000e620000000a00 */
[----:B0-----:R-:W-:-:S07]  /*09d0*/  IMAD.WIDE R8, R9, 0x4, R4 ;  /* 0x0000000409087825 */ /* 0x001fce00078e0204 */
[----:B------:R-:W0:Y:S01]  /*09e0*/  @!P1 LDC.64 R10, c[0x0][0x380] ;  /* 0x0000e000ff0a9b82 */ /* 0x000e220000000a00 */
[----:B-1----:R-:W-:Y:S02]  /*09f0*/  @!P0 IMAD.WIDE.U32 R4, R13, 0x4, R6 ;  /* 0x000000040d048825 */ /* 0x002fe400078e0006 */
[----:B------:R-:W2:Y:S04]  /*0a00*/  @!P0 LDG.E R13, desc[UR6][R8.64] ;  /* 0x00000006080d8981 */ /* 0x000ea8000c1e1900 */
[----:B------:R-:W2:Y:S01]  /*0a10*/  @!P0 LDG.E R5, desc[UR6][R4.64] ;  /* 0x0000000604058981 */ /* 0x000ea2000c1e1900 */
[----:B0-----:R-:W-:-:S03]  /*0a20*/  @!P1 IMAD.WIDE.U32 R6, R15, 0x4, R10 ;  /* 0x000000040f069825 */ /* 0x001fc600078e000a */
[----:B------:R-:W3:Y:S04]  /*0a30*/  @!P1 LDG.E R10, desc[UR6][R8.64+-0x4] ;  /* 0xfffffc06080a9981 */ /* 0x000ee8000c1e1900 */
[----:B------:R-:W3:Y:S01]  /*0a40*/  @!P1 LDG.E R7, desc[UR6][R6.64] ;  /* 0x0000000606079981 */ /* 0x000ee2000c1e1900 */
[----:B------:R-:W-:Y:S01]  /*0a50*/  IADD3 R12, PT, PT, R12, 0x2, RZ ;  /* 0x000000020c0c7810 */ /* 0x000fe20007ffe0ff */
[----:B--2---:R-:W-:-:S04]  /*0a60*/  @!P0 FFMA R2, R5, R13, R2 ;  /* 0x0000000d05028223 */ /* 0x004fc80000000002 */
[----:B---3--:R-:W-:-:S07]  /*0a70*/  @!P1 FFMA R2, R7, R10, R2 ;  /* 0x0000000a07029223 */ /* 0x008fce0000000002 */
.L_x_4:
[----:B------:R-:W-:Y:S05]  /*0a80*/  @!P2 BRA `(.L_x_0) ;  /* 0x000000000038a947 */ /* 0x000fea0003800000 */
[----:B------:R-:W-:Y:S01]  /*0a90*/  IMAD.IADD R9, R0, 0x1, R12 ;  /* 0x0000000100097824 */ /* 0x000fe200078e020c */
[----:B------:R-:W-:Y:S01]  /*0aa0*/  BSSY.RECONVERGENT B0, `(.L_x_0) ;  /* 0x000000c000007945 */ /* 0x000fe20003800200 */
[----:B------:R-:W-:-:S03]  /*0ab0*/  IADD3 R3, PT, PT, R3, -R12, RZ ;  /* 0x8000000c03037210 */ /* 0x000fc60007ffe0ff */
[----:B------:R-:W-:-:S04]  /*0ac0*/  ISETP.GE.AND P0, PT, R9, UR4, PT ;  /* 0x0000000409007c0c */ /* 0x000fc8000bf06270 */
[----:B------:R-:W-:-:S13]  /*0ad0*/  ISETP.LT.OR P0, PT, R9, RZ, P0 ;  /* 0x000000ff0900720c */ /* 0x000fda0000701670 */
[----:B------:R-:W-:Y:S05]  /*0ae0*/  @P0 BRA `(.L_x_5) ;  /* 0x00000000001c0947 */ /* 0x000fea0003800000 */
[----:B------:R-:W0:Y:S08]  /*0af0*/  LDC.64 R4, c[0x0][0x380] ;  /* 0x0000e000ff047b82 */ /* 0x000e300000000a00 */
[----:B------:R-:W1:Y:S01]  /*0b00*/  LDC.64 R6, c[0x0][0x388] ;  /* 0x0000e200ff067b82 */ /* 0x000e620000000a00 */
[----:B0-----:R-:W-:-:S06]  /*0b10*/  IMAD.WIDE.U32 R4, R9, 0x4, R4 ;  /* 0x0000000409047825 */ /* 0x001fcc00078e0004 */
[----:B------:R-:W2:Y:S01]  /*0b20*/  LDG.E R5, desc[UR6][R4.64] ;  /* 0x0000000604057981 */ /* 0x000ea2000c1e1900 */
[----:B-1----:R-:W-:-:S06]  /*0b30*/  IMAD.WIDE R6, R3, 0x4, R6 ;  /* 0x0000000403067825 */ /* 0x002fcc00078e0206 */
[----:B------:R-:W2:Y:S02]  /*0b40*/  LDG.E R6, desc[UR6][R6.64] ;  /* 0x0000000606067981 */ /* 0x000ea4000c1e1900 */
[----:B--2---:R-:W-:-:S07]  /*0b50*/  FFMA R2, R5, R6, R2 ;  /* 0x0000000605027223 */ /* 0x004fce0000000002 */
.L_x_5:
[----:B------:R-:W-:Y:S05]  /*0b60*/  BSYNC.RECONVERGENT B0 ;  /* 0x0000000000007941 */ /* 0x000fea0003800200 */
.L_x_0:
[----:B------:R-:W0:Y:S02]  /*0b70*/  LDC.64 R4, c[0x0][0x390] ;  /* 0x0000e400ff047b82 */ /* 0x000e240000000a00 */
[----:B0-----:R-:W-:-:S05]  /*0b80*/  IMAD.WIDE R4, R0, 0x4, R4 ;  /* 0x0000000400047825 */ /* 0x001fca00078e0204 */
[----:B------:R-:W-:Y:S01]  /*0b90*/  STG.E desc[UR6][R4.64], R2 ;  /* 0x0000000204007986 */ /* 0x000fe2000c101906 */
[----:B------:R-:W-:Y:S05]  /*0ba0*/  EXIT ;  /* 0x000000000000794d */ /* 0x000fea0003800000 */
.L_x_6:
[----:B------:R-:W-:-:S00]  /*0bb0*/  BRA `(.L_x_6) ;  /* 0xfffffffc00fc7947 */ /* 0x000fc0000383ffff */
[----:B------:R-:W-:-:S00]  /*0bc0*/  NOP ;  /* 0x0000000000007918 */ /* 0x000fc00000000000 */
        /* <DEDUP_REMOVED lines=11> */
.L_x_7:


//--------------------- .nv.shared.reserved.0     --------------------------
	.section	.nv.shared.reserved.0,"aw",@nobits
	.weak		__nv_reservedSMEM_offset_0_alias
	.size		__nv_reservedSMEM_offset_0_alias, 0, 64
	.other		__nv_reservedSMEM_offset_0_alias,@"STO_CUDA_RESERVED_SHARED STV_DEFAULT"
__nv_reservedSMEM_offset_0_alias:
	.zero		0
	.zero		64


//--------------------- .nv.constant0._Z17convolutionKernelPKfS0_Pfii --------------------------
	.section	.nv.constant0._Z17convolutionKernelPKfS0_Pfii,"a",@progbits
	.sectionflags	@""
	.align	4
.nv.constant0._Z17convolutionKernelPKfS0_Pfii:
	.zero		928


//--------------------- SYMBOLS --------------------------

	.type		.nv.reservedSmem.offset0,@object
	.size		.nv.reservedSmem.offset0,0x4
